//
// Generated by NVIDIA NVVM Compiler
//
// Compiler Build ID: CL-36424714
// Cuda compilation tools, release 13.0, V13.0.88
// Based on NVVM 20.0.0
//

.version 9.0
.target sm_100
.address_size 64

	// .globl	_Z37vector_elementwise_multiplication_gpuPdS_S_i

.visible .entry _Z37vector_elementwise_multiplication_gpuPdS_S_i(
	.param .u64 .ptr .align 1 _Z37vector_elementwise_multiplication_gpuPdS_S_i_param_0,
	.param .u64 .ptr .align 1 _Z37vector_elementwise_multiplication_gpuPdS_S_i_param_1,
	.param .u64 .ptr .align 1 _Z37vector_elementwise_multiplication_gpuPdS_S_i_param_2,
	.param .u32 _Z37vector_elementwise_multiplication_gpuPdS_S_i_param_3
)
{
	.reg .pred 	%p<2>;
	.reg .b32 	%r<6>;
	.reg .b64 	%rd<11>;
	.reg .b64 	%fd<4>;

	ld.param.u64 	%rd1, [_Z37vector_elementwise_multiplication_gpuPdS_S_i_param_0];
	ld.param.u64 	%rd2, [_Z37vector_elementwise_multiplication_gpuPdS_S_i_param_1];
	ld.param.u64 	%rd3, [_Z37vector_elementwise_multiplication_gpuPdS_S_i_param_2];
	ld.param.u32 	%r2, [_Z37vector_elementwise_multiplication_gpuPdS_S_i_param_3];
	mov.u32 	%r3, %ntid.x;
	mov.u32 	%r4, %ctaid.x;
	mov.u32 	%r5, %tid.x;
	mad.lo.s32 	%r1, %r3, %r4, %r5;
	setp.ge.s32 	%p1, %r1, %r2;
	@%p1 bra 	$L__BB0_2;
	cvta.to.global.u64 	%rd4, %rd1;
	cvta.to.global.u64 	%rd5, %rd2;
	cvta.to.global.u64 	%rd6, %rd3;
	mul.wide.s32 	%rd7, %r1, 8;
	add.s64 	%rd8, %rd4, %rd7;
	ld.global.f64 	%fd1, [%rd8];
	add.s64 	%rd9, %rd5, %rd7;
	ld.global.f64 	%fd2, [%rd9];
	mul.f64 	%fd3, %fd1, %fd2;
	add.s64 	%rd10, %rd6, %rd7;
	st.global.f64 	[%rd10], %fd3;
$L__BB0_2:
	ret;

}


// ===== COMPILED SASS (sm_100) =====

	.target	sm_100

	.elftype	@"ET_EXEC"


//--------------------- .note.nv.tkinfo           --------------------------
	.section	.note.nv.tkinfo,"",@"SHT_NOTE"
	.sectionflags	@"SHF_NOTE_NV_TKINFO"
	.tkinfo
        /*0018*/ 	.word	0x00000002
        /*0030*/ 	.string	""
        /*0030*/ 	.string	"ptxas"
        /*0030*/ 	.string	"Cuda compilation tools, release 13.0, V13.0.88"
        /*0030*/ 	.string	"Build cuda_13.0.r13.0/compiler.36424714_0"
        /*0030*/ 	.string	"-arch sm_100 -m 64 "



//--------------------- .note.nv.cuinfo           --------------------------
	.section	.note.nv.cuinfo,"",@"SHT_NOTE"
	.sectionflags	@"SHF_NOTE_NV_CUINFO"
        /*0018*/ 	.short	0x0002
        /*001a*/ 	.short	0x0064
        /*001c*/ 	.short	0x0082
	.zero		2


//--------------------- .nv.info                  --------------------------
	.section	.nv.info,"",@"SHT_CUDA_INFO"
	.align	4


	//----- nvinfo : EIATTR_REGCOUNT
	.align		4
        /*0000*/ 	.byte	0x04, 0x2f
        /*0002*/ 	.short	(.L_1 - .L_0)
	.align		4
.L_0:
        /*0004*/ 	.word	index@(_Z37vector_elementwise_multiplication_gpuPdS_S_i)
        /*0008*/ 	.word	0x0000000e


	//----- nvinfo : EIATTR_FRAME_SIZE
	.align		4
.L_1:
        /*000c*/ 	.byte	0x04, 0x11
        /*000e*/ 	.short	(.L_3 - .L_2)
	.align		4
.L_2:
        /*0010*/ 	.word	index@(_Z37vector_elementwise_multiplication_gpuPdS_S_i)
        /*0014*/ 	.word	0x00000000


	//----- nvinfo : EIATTR_MIN_STACK_SIZE
	.align		4
.L_3:
        /*0018*/ 	.byte	0x04, 0x12
        /*001a*/ 	.short	(.L_5 - .L_4)
	.align		4
.L_4:
        /*001c*/ 	.word	index@(_Z37vector_elementwise_multiplication_gpuPdS_S_i)
        /*0020*/ 	.word	0x00000000
.L_5:


//--------------------- .nv.compat                --------------------------
	.section	.nv.compat,"",@"SHT_CUDA_COMPAT_INFO"
	.align	4
        /*0000*/ 	.byte	0x02, 0x09, 0x00, 0x00, 0x02, 0x02, 0x01, 0x00, 0x02, 0x05, 0x05, 0x00, 0x03, 0x07, 0x01, 0x01
        /*0010*/ 	.byte	0x02, 0x03, 0x00, 0x00, 0x02, 0x06, 0x01, 0x00, 0x04, 0x0b, 0x08, 0x00, 0x01, 0x00, 0x00, 0x00
        /*0020*/ 	.byte	0x00, 0x00, 0x00, 0x00


//--------------------- .nv.info._Z37vector_elementwise_multiplication_gpuPdS_S_i --------------------------
	.section	.nv.info._Z37vector_elementwise_multiplication_gpuPdS_S_i,"",@"SHT_CUDA_INFO"
	.sectionflags	@""
	.align	4


	//----- nvinfo : EIATTR_CUDA_API_VERSION
	.align		4
        /*0000*/ 	.byte	0x04, 0x37
        /*0002*/ 	.short	(.L_7 - .L_6)
.L_6:
        /*0004*/ 	.word	0x00000082


	//----- nvinfo : EIATTR_KPARAM_INFO
	.align		4
.L_7:
        /*0008*/ 	.byte	0x04, 0x17
        /*000a*/ 	.short	(.L_9 - .L_8)
.L_8:
        /*000c*/ 	.word	0x00000000
        /*0010*/ 	.short	0x0003
        /*0012*/ 	.short	0x0018
        /*0014*/ 	.byte	0x00, 0xf0, 0x11, 0x00


	//----- nvinfo : EIATTR_KPARAM_INFO
	.align		4
.L_9:
        /*0018*/ 	.byte	0x04, 0x17
        /*001a*/ 	.short	(.L_11 - .L_10)
.L_10:
        /*001c*/ 	.word	0x00000000
        /*0020*/ 	.short	0x0002
        /*0022*/ 	.short	0x0010
        /*0024*/ 	.byte	0x00, 0xf5, 0x21, 0x00


	//----- nvinfo : EIATTR_KPARAM_INFO
	.align		4
.L_11:
        /*0028*/ 	.byte	0x04, 0x17
        /*002a*/ 	.short	(.L_13 - .L_12)
.L_12:
        /*002c*/ 	.word	0x00000000
        /*0030*/ 	.short	0x0001
        /*0032*/ 	.short	0x0008
        /*0034*/ 	.byte	0x00, 0xf5, 0x21, 0x00


	//----- nvinfo : EIATTR_KPARAM_INFO
	.align		4
.L_13:
        /*0038*/ 	.byte	0x04, 0x17
        /*003a*/ 	.short	(.L_15 - .L_14)
.L_14:
        /*003c*/ 	.word	0x00000000
        /*0040*/ 	.short	0x0000
        /*0042*/ 	.short	0x0000
        /*0044*/ 	.byte	0x00, 0xf5, 0x21, 0x00


	//----- nvinfo : EIATTR_SPARSE_MMA_MASK
	.align		4
.L_15:
        /*0048*/ 	.byte	0x03, 0x50
        /*004a*/ 	.short	0x0000


	//----- nvinfo : EIATTR_MAXREG_COUNT
	.align		4
        /*004c*/ 	.byte	0x03, 0x1b
        /*004e*/ 	.short	0x00ff


	//----- nvinfo : EIATTR_MERCURY_ISA_VERSION
	.align		4
        /*0050*/ 	.byte	0x03, 0x5f
        /*0052*/ 	.short	0x0101


	//----- nvinfo : EIATTR_VRC_CTA_INIT_COUNT
	.align		4
        /*0054*/ 	.byte	0x02, 0x4a
	.zero		1
	.zero		1


	//----- nvinfo : EIATTR_EXIT_INSTR_OFFSETS
	.align		4
        /*0058*/ 	.byte	0x04, 0x1c
        /*005a*/ 	.short	(.L_17 - .L_16)


	//   ....[0]....
.L_16:
        /*005c*/ 	.word	0x00000070


	//   ....[1]....
        /*0060*/ 	.word	0x00000130


	//----- nvinfo : EIATTR_CBANK_PARAM_SIZE
	.align		4
.L_17:
        /*0064*/ 	.byte	0x03, 0x19
        /*0066*/ 	.short	0x001c


	//----- nvinfo : EIATTR_PARAM_CBANK
	.align		4
        /*0068*/ 	.byte	0x04, 0x0a
        /*006a*/ 	.short	(.L_19 - .L_18)
	.align		4
.L_18:
        /*006c*/ 	.word	index@(.nv.constant0._Z37vector_elementwise_multiplication_gpuPdS_S_i)
        /*0070*/ 	.short	0x0380
        /*0072*/ 	.short	0x001c


	//----- nvinfo : EIATTR_SW_WAR
	.align		4
.L_19:
        /*0074*/ 	.byte	0x04, 0x36
        /*0076*/ 	.short	(.L_21 - .L_20)
.L_20:
        /*0078*/ 	.word	0x00000008
.L_21:


//--------------------- .nv.callgraph             --------------------------
	.section	.nv.callgraph,"",@"SHT_CUDA_CALLGRAPH"
	.align	4
	.sectionentsize	8
	.align		4
        /*0000*/ 	.word	0x00000000
	.align		4
        /*0004*/ 	.word	0xffffffff
	.align		4
        /*0008*/ 	.word	0x00000000
	.align		4
        /*000c*/ 	.word	0xfffffffe
	.align		4
        /*0010*/ 	.word	0x00000000
	.align		4
        /*0014*/ 	.word	0xfffffffd
	.align		4
        /*0018*/ 	.word	0x00000000
	.align		4
        /*001c*/ 	.word	0xfffffffc


//--------------------- .text._Z37vector_elementwise_multiplication_gpuPdS_S_i --------------------------
	.section	.text._Z37vector_elementwise_multiplication_gpuPdS_S_i,"ax",@progbits
	.align	128
        .global         _Z37vector_elementwise_multiplication_gpuPdS_S_i
        .type           _Z37vector_elementwise_multiplication_gpuPdS_S_i,@function
        .size           _Z37vector_elementwise_multiplication_gpuPdS_S_i,(.L_x_1 - _Z37vector_elementwise_multiplication_gpuPdS_S_i)
        .other          _Z37vector_elementwise_multiplication_gpuPdS_S_i,@"STO_CUDA_ENTRY STV_DEFAULT"
_Z37vector_elementwise_multiplication_gpuPdS_S_i:
.text._Z37vector_elementwise_multiplication_gpuPdS_S_i:
[----:B------:R-:W-:Y:S01]  /*0000*/  LDC R1, c[0x0][0x37c] ;  /* 0x0000df00ff017b82 */ /* 0x000fe20000000800 */
[----:B------:R-:W0:Y:S01]  /*0010*/  S2R R11, SR_CTAID.X ;  /* 0x00000000000b7919 */ /* 0x000e220000002500 */
[----:B------:R-:W0:Y:S01]  /*0020*/  LDCU UR4, c[0x0][0x360] ;  /* 0x00006c00ff0477ac */ /* 0x000e220008000800 */
[----:B------:R-:W0:Y:S01]  /*0030*/  S2R R0, SR_TID.X ;  /* 0x0000000000007919 */ /* 0x000e220000002100 */
[----:B------:R-:W1:Y:S01]  /*0040*/  LDCU UR5, c[0x0][0x398] ;  /* 0x00007300ff0577ac */ /* 0x000e620008000800 */
[----:B0-----:R-:W-:-:S05]  /*0050*/  IMAD R11, R11, UR4, R0 ;  /* 0x000000040b0b7c24 */ /* 0x001fca000f8e0200 */
[----:B-1----:R-:W-:-:S13]  /*0060*/  ISETP.GE.AND P0, PT, R11, UR5, PT ;  /* 0x000000050b007c0c */ /* 0x002fda000bf06270 */
[----:B------:R-:W-:Y:S05]  /*0070*/  @P0 EXIT ;  /* 0x000000000000094d */ /* 0x000fea0003800000 */
[----:B------:R-:W0:Y:S01]  /*0080*/  LDC.64 R2, c[0x0][0x380] ;  /* 0x0000e000ff027b82 */ /* 0x000e220000000a00 */
[----:B------:R-:W1:Y:S07]  /*0090*/  LDCU.64 UR4, c[0x0][0x358] ;  /* 0x00006b00ff0477ac */ /* 0x000e6e0008000a00 */
[----:B------:R-:W2:Y:S08]  /*00a0*/  LDC.64 R4, c[0x0][0x388] ;  /* 0x0000e200ff047b82 */ /* 0x000eb00000000a00 */
[----:B------:R-:W3:Y:S01]  /*00b0*/  LDC.64 R8, c[0x0][0x390] ;  /* 0x0000e400ff087b82 */ /* 0x000ee20000000a00 */
[----:B0-----:R-:W-:-:S06]  /*00c0*/  IMAD.WIDE R2, R11, 0x8, R2 ;  /* 0x000000080b027825 */ /* 0x001fcc00078e0202 */
[----:B-1----:R-:W4:Y:S01]  /*00d0*/  LDG.E.64 R2, desc[UR4][R2.64] ;  /* 0x0000000402027981 */ /* 0x002f22000c1e1b00 */
[----:B--2---:R-:W-:-:S06]  /*00e0*/  IMAD.WIDE R4, R11, 0x8, R4 ;  /* 0x000000080b047825 */ /* 0x004fcc00078e0204 */
[----:B------:R-:W4:Y:S01]  /*00f0*/  LDG.E.64 R4, desc[UR4][R4.64] ;  /* 0x0000000404047981 */ /* 0x000f22000c1e1b00 */
[----:B---3--:R-:W-:Y:S01]  /*0100*/  IMAD.WIDE R8, R11, 0x8, R8 ;  /* 0x000000080b087825 */ /* 0x008fe200078e0208 */
[----:B----4-:R-:W-:-:S07]  /*0110*/  DMUL R6, R2, R4 ;  /* 0x0000000402067228 */ /* 0x010fce0000000000 */
[----:B------:R-:W-:Y:S01]  /*0120*/  STG.E.64 desc[UR4][R8.64], R6 ;  /* 0x0000000608007986 */ /* 0x000fe2000c101b04 */
[----:B------:R-:W-:Y:S05]  /*0130*/  EXIT ;  /* 0x000000000000794d */ /* 0x000fea0003800000 */
.L_x_0:
[----:B------:R-:W-:-:S00]  /*0140*/  BRA `(.L_x_0) ;  /* 0xfffffffc00fc7947 */ /* 0x000fc0000383ffff */
[----:B------:R-:W-:-:S00]  /*0150*/  NOP ;  /* 0x0000000000007918 */ /* 0x000fc00000000000 */
        /* <DEDUP_REMOVED lines=10> */
.L_x_1:


//--------------------- .nv.shared.reserved.0     --------------------------
	.section	.nv.shared.reserved.0,"aw",@nobits
	.weak		__nv_reservedSMEM_offset_0_alias
	.size		__nv_reservedSMEM_offset_0_alias, 0, 64
	.other		__nv_reservedSMEM_offset_0_alias,@"STO_CUDA_RESERVED_SHARED STV_DEFAULT"
__nv_reservedSMEM_offset_0_alias:
	.zero		0
	.zero		64


//--------------------- .nv.constant0._Z37vector_elementwise_multiplication_gpuPdS_S_i --------------------------
	.section	.nv.constant0._Z37vector_elementwise_multiplication_gpuPdS_S_i,"a",@progbits
	.sectionflags	@""
	.align	4
.nv.constant0._Z37vector_elementwise_multiplication_gpuPdS_S_i:
	.zero		924


//--------------------- SYMBOLS --------------------------

	.type		.nv.reservedSmem.offset0,@object
	.size		.nv.reservedSmem.offset0,0x4
